//
// Generated by NVIDIA NVVM Compiler
//
// Compiler Build ID: CL-36424714
// Cuda compilation tools, release 13.0, V13.0.88
// Based on NVVM 20.0.0
//

.version 9.0
.target sm_100
.address_size 64

	// .globl	_Z15tiledMatrixMultPiS_S_ii
// _ZZ15tiledMatrixMultPiS_S_iiE1A has been demoted
// _ZZ15tiledMatrixMultPiS_S_iiE1B has been demoted

.visible .entry _Z15tiledMatrixMultPiS_S_ii(
	.param .u64 .ptr .align 1 _Z15tiledMatrixMultPiS_S_ii_param_0,
	.param .u64 .ptr .align 1 _Z15tiledMatrixMultPiS_S_ii_param_1,
	.param .u64 .ptr .align 1 _Z15tiledMatrixMultPiS_S_ii_param_2,
	.param .u32 _Z15tiledMatrixMultPiS_S_ii_param_3,
	.param .u32 _Z15tiledMatrixMultPiS_S_ii_param_4
)
{
	.reg .pred 	%p<11>;
	.reg .b32 	%r<168>;
	.reg .b64 	%rd<13>;
	// demoted variable
	.shared .align 4 .b8 _ZZ15tiledMatrixMultPiS_S_iiE1A[4096];
	// demoted variable
	.shared .align 4 .b8 _ZZ15tiledMatrixMultPiS_S_iiE1B[4096];
	ld.param.u64 	%rd3, [_Z15tiledMatrixMultPiS_S_ii_param_0];
	ld.param.u64 	%rd4, [_Z15tiledMatrixMultPiS_S_ii_param_1];
	ld.param.u64 	%rd5, [_Z15tiledMatrixMultPiS_S_ii_param_2];
	ld.param.u32 	%r45, [_Z15tiledMatrixMultPiS_S_ii_param_3];
	ld.param.u32 	%r46, [_Z15tiledMatrixMultPiS_S_ii_param_4];
	mov.u32 	%r1, %tid.x;
	mov.u32 	%r2, %tid.y;
	mov.u32 	%r48, %ctaid.x;
	mov.u32 	%r49, %ctaid.y;
	mad.lo.s32 	%r3, %r46, %r49, %r2;
	mad.lo.s32 	%r4, %r46, %r48, %r1;
	div.s32 	%r5, %r45, %r46;
	setp.lt.s32 	%p1, %r5, 1;
	mov.b32 	%r166, 0;
	@%p1 bra 	$L__BB0_15;
	mad.lo.s32 	%r6, %r3, %r45, %r1;
	mul.lo.s32 	%r7, %r46, %r2;
	mad.lo.s32 	%r51, %r46, %r1, %r1;
	shl.b32 	%r52, %r51, 2;
	mov.u32 	%r53, _ZZ15tiledMatrixMultPiS_S_iiE1B;
	add.s32 	%r8, %r53, %r52;
	and.b32  	%r9, %r46, 7;
	and.b32  	%r10, %r46, 3;
	and.b32  	%r11, %r46, 2147483640;
	and.b32  	%r12, %r46, 1;
	neg.s32 	%r13, %r11;
	shl.b32 	%r14, %r46, 5;
	shl.b32 	%r15, %r46, 2;
	cvta.to.global.u64 	%rd1, %rd3;
	cvta.to.global.u64 	%rd2, %rd4;
	mov.b32 	%r151, 0;
	mov.u32 	%r166, %r151;
$L__BB0_2:
	setp.lt.s32 	%p2, %r46, 1;
	mul.lo.s32 	%r54, %r151, %r46;
	add.s32 	%r55, %r6, %r54;
	mul.wide.s32 	%rd6, %r55, 4;
	add.s64 	%rd7, %rd1, %rd6;
	ld.global.u32 	%r56, [%rd7];
	add.s32 	%r57, %r7, %r1;
	shl.b32 	%r58, %r57, 2;
	mov.u32 	%r59, _ZZ15tiledMatrixMultPiS_S_iiE1A;
	add.s32 	%r60, %r59, %r58;
	st.shared.u32 	[%r60], %r56;
	add.s32 	%r61, %r54, %r2;
	mad.lo.s32 	%r62, %r61, %r45, %r4;
	mul.wide.s32 	%rd8, %r62, 4;
	add.s64 	%rd9, %rd2, %rd8;
	ld.global.u32 	%r63, [%rd9];
	st.shared.u32 	[%r8], %r63;
	bar.sync 	0;
	@%p2 bra 	$L__BB0_14;
	setp.lt.u32 	%p3, %r46, 8;
	mov.b32 	%r161, 0;
	@%p3 bra 	$L__BB0_6;
	shl.b32 	%r66, %r7, 2;
	add.s32 	%r68, %r66, %r59;
	add.s32 	%r153, %r68, 16;
	shl.b32 	%r69, %r1, 2;
	mov.u32 	%r70, _ZZ15tiledMatrixMultPiS_S_iiE1B;
	add.s32 	%r154, %r70, %r69;
	mov.u32 	%r155, %r13;
$L__BB0_5:
	.pragma "nounroll";
	ld.shared.u32 	%r71, [%r153+-16];
	ld.shared.u32 	%r72, [%r154];
	mad.lo.s32 	%r73, %r72, %r71, %r166;
	ld.shared.u32 	%r74, [%r153+-12];
	add.s32 	%r75, %r154, %r15;
	ld.shared.u32 	%r76, [%r75];
	mad.lo.s32 	%r77, %r76, %r74, %r73;
	ld.shared.u32 	%r78, [%r153+-8];
	add.s32 	%r79, %r75, %r15;
	ld.shared.u32 	%r80, [%r79];
	mad.lo.s32 	%r81, %r80, %r78, %r77;
	ld.shared.u32 	%r82, [%r153+-4];
	add.s32 	%r83, %r79, %r15;
	ld.shared.u32 	%r84, [%r83];
	mad.lo.s32 	%r85, %r84, %r82, %r81;
	ld.shared.u32 	%r86, [%r153];
	add.s32 	%r87, %r83, %r15;
	ld.shared.u32 	%r88, [%r87];
	mad.lo.s32 	%r89, %r88, %r86, %r85;
	ld.shared.u32 	%r90, [%r153+4];
	add.s32 	%r91, %r87, %r15;
	ld.shared.u32 	%r92, [%r91];
	mad.lo.s32 	%r93, %r92, %r90, %r89;
	ld.shared.u32 	%r94, [%r153+8];
	add.s32 	%r95, %r91, %r15;
	ld.shared.u32 	%r96, [%r95];
	mad.lo.s32 	%r97, %r96, %r94, %r93;
	ld.shared.u32 	%r98, [%r153+12];
	add.s32 	%r99, %r95, %r15;
	ld.shared.u32 	%r100, [%r99];
	mad.lo.s32 	%r166, %r100, %r98, %r97;
	add.s32 	%r155, %r155, 8;
	add.s32 	%r154, %r154, %r14;
	add.s32 	%r153, %r153, 32;
	setp.ne.s32 	%p4, %r155, 0;
	mov.u32 	%r161, %r11;
	@%p4 bra 	$L__BB0_5;
$L__BB0_6:
	setp.eq.s32 	%p5, %r9, 0;
	@%p5 bra 	$L__BB0_14;
	add.s32 	%r102, %r9, -1;
	setp.lt.u32 	%p6, %r102, 3;
	@%p6 bra 	$L__BB0_9;
	add.s32 	%r103, %r161, %r7;
	shl.b32 	%r104, %r103, 2;
	mov.u32 	%r105, _ZZ15tiledMatrixMultPiS_S_iiE1A;
	add.s32 	%r106, %r105, %r104;
	ld.shared.u32 	%r107, [%r106];
	mad.lo.s32 	%r108, %r161, %r46, %r1;
	shl.b32 	%r109, %r108, 2;
	mov.u32 	%r110, _ZZ15tiledMatrixMultPiS_S_iiE1B;
	add.s32 	%r111, %r110, %r109;
	ld.shared.u32 	%r112, [%r111];
	mad.lo.s32 	%r113, %r112, %r107, %r166;
	ld.shared.u32 	%r114, [%r106+4];
	add.s32 	%r115, %r111, %r15;
	ld.shared.u32 	%r116, [%r115];
	mad.lo.s32 	%r117, %r116, %r114, %r113;
	ld.shared.u32 	%r118, [%r106+8];
	add.s32 	%r119, %r115, %r15;
	ld.shared.u32 	%r120, [%r119];
	mad.lo.s32 	%r121, %r120, %r118, %r117;
	ld.shared.u32 	%r122, [%r106+12];
	add.s32 	%r123, %r119, %r15;
	ld.shared.u32 	%r124, [%r123];
	mad.lo.s32 	%r166, %r124, %r122, %r121;
	add.s32 	%r161, %r161, 4;
$L__BB0_9:
	setp.eq.s32 	%p7, %r10, 0;
	@%p7 bra 	$L__BB0_14;
	setp.eq.s32 	%p8, %r10, 1;
	@%p8 bra 	$L__BB0_12;
	add.s32 	%r126, %r161, %r7;
	shl.b32 	%r127, %r126, 2;
	mov.u32 	%r128, _ZZ15tiledMatrixMultPiS_S_iiE1A;
	add.s32 	%r129, %r128, %r127;
	ld.shared.u32 	%r130, [%r129];
	mad.lo.s32 	%r131, %r161, %r46, %r1;
	shl.b32 	%r132, %r131, 2;
	mov.u32 	%r133, _ZZ15tiledMatrixMultPiS_S_iiE1B;
	add.s32 	%r134, %r133, %r132;
	ld.shared.u32 	%r135, [%r134];
	mad.lo.s32 	%r136, %r135, %r130, %r166;
	ld.shared.u32 	%r137, [%r129+4];
	add.s32 	%r138, %r134, %r15;
	ld.shared.u32 	%r139, [%r138];
	mad.lo.s32 	%r166, %r139, %r137, %r136;
	add.s32 	%r161, %r161, 2;
$L__BB0_12:
	setp.eq.s32 	%p9, %r12, 0;
	@%p9 bra 	$L__BB0_14;
	add.s32 	%r140, %r161, %r7;
	shl.b32 	%r141, %r140, 2;
	mov.u32 	%r142, _ZZ15tiledMatrixMultPiS_S_iiE1A;
	add.s32 	%r143, %r142, %r141;
	ld.shared.u32 	%r144, [%r143];
	mad.lo.s32 	%r145, %r161, %r46, %r1;
	shl.b32 	%r146, %r145, 2;
	mov.u32 	%r147, _ZZ15tiledMatrixMultPiS_S_iiE1B;
	add.s32 	%r148, %r147, %r146;
	ld.shared.u32 	%r149, [%r148];
	mad.lo.s32 	%r166, %r149, %r144, %r166;
$L__BB0_14:
	bar.sync 	0;
	add.s32 	%r151, %r151, 1;
	setp.ne.s32 	%p10, %r151, %r5;
	@%p10 bra 	$L__BB0_2;
$L__BB0_15:
	cvta.to.global.u64 	%rd10, %rd5;
	mad.lo.s32 	%r150, %r3, %r45, %r4;
	mul.wide.s32 	%rd11, %r150, 4;
	add.s64 	%rd12, %rd10, %rd11;
	st.global.u32 	[%rd12], %r166;
	ret;

}


// ===== COMPILED SASS (sm_100) =====

	.target	sm_100

	.elftype	@"ET_EXEC"


//--------------------- .note.nv.tkinfo           --------------------------
	.section	.note.nv.tkinfo,"",@"SHT_NOTE"
	.sectionflags	@"SHF_NOTE_NV_TKINFO"
	.tkinfo
        /*0018*/ 	.word	0x00000002
        /*0030*/ 	.string	""
        /*0030*/ 	.string	"ptxas"
        /*0030*/ 	.string	"Cuda compilation tools, release 13.0, V13.0.88"
        /*0030*/ 	.string	"Build cuda_13.0.r13.0/compiler.36424714_0"
        /*0030*/ 	.string	"-arch sm_100 -m 64 "



//--------------------- .note.nv.cuinfo           --------------------------
	.section	.note.nv.cuinfo,"",@"SHT_NOTE"
	.sectionflags	@"SHF_NOTE_NV_CUINFO"
        /*0018*/ 	.short	0x0002
        /*001a*/ 	.short	0x0064
        /*001c*/ 	.short	0x0082
	.zero		2


//--------------------- .nv.info                  --------------------------
	.section	.nv.info,"",@"SHT_CUDA_INFO"
	.align	4


	//----- nvinfo : EIATTR_REGCOUNT
	.align		4
        /*0000*/ 	.byte	0x04, 0x2f
        /*0002*/ 	.short	(.L_1 - .L_0)
	.align		4
.L_0:
        /*0004*/ 	.word	index@(_Z15tiledMatrixMultPiS_S_ii)
        /*0008*/ 	.word	0x0000001f


	//----- nvinfo : EIATTR_FRAME_SIZE
	.align		4
.L_1:
        /*000c*/ 	.byte	0x04, 0x11
        /*000e*/ 	.short	(.L_3 - .L_2)
	.align		4
.L_2:
        /*0010*/ 	.word	index@(_Z15tiledMatrixMultPiS_S_ii)
        /*0014*/ 	.word	0x00000000


	//----- nvinfo : EIATTR_MIN_STACK_SIZE
	.align		4
.L_3:
        /*0018*/ 	.byte	0x04, 0x12
        /*001a*/ 	.short	(.L_5 - .L_4)
	.align		4
.L_4:
        /*001c*/ 	.word	index@(_Z15tiledMatrixMultPiS_S_ii)
        /*0020*/ 	.word	0x00000000
.L_5:


//--------------------- .nv.compat                --------------------------
	.section	.nv.compat,"",@"SHT_CUDA_COMPAT_INFO"
	.align	4
        /*0000*/ 	.byte	0x02, 0x09, 0x00, 0x00, 0x02, 0x02, 0x01, 0x00, 0x02, 0x05, 0x05, 0x00, 0x03, 0x07, 0x01, 0x01
        /*0010*/ 	.byte	0x02, 0x03, 0x00, 0x00, 0x02, 0x06, 0x01, 0x00, 0x04, 0x0b, 0x08, 0x00, 0x09, 0x00, 0x00, 0x00
        /*0020*/ 	.byte	0x00, 0x00, 0x00, 0x00


//--------------------- .nv.info._Z15tiledMatrixMultPiS_S_ii --------------------------
	.section	.nv.info._Z15tiledMatrixMultPiS_S_ii,"",@"SHT_CUDA_INFO"
	.sectionflags	@""
	.align	4


	//----- nvinfo : EIATTR_CUDA_API_VERSION
	.align		4
        /*0000*/ 	.byte	0x04, 0x37
        /*0002*/ 	.short	(.L_7 - .L_6)
.L_6:
        /*0004*/ 	.word	0x00000082


	//----- nvinfo : EIATTR_KPARAM_INFO
	.align		4
.L_7:
        /*0008*/ 	.byte	0x04, 0x17
        /*000a*/ 	.short	(.L_9 - .L_8)
.L_8:
        /*000c*/ 	.word	0x00000000
        /*0010*/ 	.short	0x0004
        /*0012*/ 	.short	0x001c
        /*0014*/ 	.byte	0x00, 0xf0, 0x11, 0x00


	//----- nvinfo : EIATTR_KPARAM_INFO
	.align		4
.L_9:
        /*0018*/ 	.byte	0x04, 0x17
        /*001a*/ 	.short	(.L_11 - .L_10)
.L_10:
        /*001c*/ 	.word	0x00000000
        /*0020*/ 	.short	0x0003
        /*0022*/ 	.short	0x0018
        /*0024*/ 	.byte	0x00, 0xf0, 0x11, 0x00


	//----- nvinfo : EIATTR_KPARAM_INFO
	.align		4
.L_11:
        /*0028*/ 	.byte	0x04, 0x17
        /*002a*/ 	.short	(.L_13 - .L_12)
.L_12:
        /*002c*/ 	.word	0x00000000
        /*0030*/ 	.short	0x0002
        /*0032*/ 	.short	0x0010
        /*0034*/ 	.byte	0x00, 0xf5, 0x21, 0x00


	//----- nvinfo : EIATTR_KPARAM_INFO
	.align		4
.L_13:
        /*0038*/ 	.byte	0x04, 0x17
        /*003a*/ 	.short	(.L_15 - .L_14)
.L_14:
        /*003c*/ 	.word	0x00000000
        /*0040*/ 	.short	0x0001
        /*0042*/ 	.short	0x0008
        /*0044*/ 	.byte	0x00, 0xf5, 0x21, 0x00


	//----- nvinfo : EIATTR_KPARAM_INFO
	.align		4
.L_15:
        /*0048*/ 	.byte	0x04, 0x17
        /*004a*/ 	.short	(.L_17 - .L_16)
.L_16:
        /*004c*/ 	.word	0x00000000
        /*0050*/ 	.short	0x0000
        /*0052*/ 	.short	0x0000
        /*0054*/ 	.byte	0x00, 0xf5, 0x21, 0x00


	//----- nvinfo : EIATTR_SPARSE_MMA_MASK
	.align		4
.L_17:
        /*0058*/ 	.byte	0x03, 0x50
        /*005a*/ 	.short	0x0000


	//----- nvinfo : EIATTR_MAXREG_COUNT
	.align		4
        /*005c*/ 	.byte	0x03, 0x1b
        /*005e*/ 	.short	0x00ff


	//----- nvinfo : EIATTR_NUM_BARRIERS
	.align		4
        /*0060*/ 	.byte	0x02, 0x4c
        /*0062*/ 	.byte	0x01
	.zero		1


	//----- nvinfo : EIATTR_MERCURY_ISA_VERSION
	.align		4
        /*0064*/ 	.byte	0x03, 0x5f
        /*0066*/ 	.short	0x0101


	//----- nvinfo : EIATTR_VRC_CTA_INIT_COUNT
	.align		4
        /*0068*/ 	.byte	0x02, 0x4a
	.zero		1
	.zero		1


	//----- nvinfo : EIATTR_EXIT_INSTR_OFFSETS
	.align		4
        /*006c*/ 	.byte	0x04, 0x1c
        /*006e*/ 	.short	(.L_19 - .L_18)


	//   ....[0]....
.L_18:
        /*0070*/ 	.word	0x00000b30


	//----- nvinfo : EIATTR_CBANK_PARAM_SIZE
	.align		4
.L_19:
        /*0074*/ 	.byte	0x03, 0x19
        /*0076*/ 	.short	0x0020


	//----- nvinfo : EIATTR_PARAM_CBANK
	.align		4
        /*0078*/ 	.byte	0x04, 0x0a
        /*007a*/ 	.short	(.L_21 - .L_20)
	.align		4
.L_20:
        /*007c*/ 	.word	index@(.nv.constant0._Z15tiledMatrixMultPiS_S_ii)
        /*0080*/ 	.short	0x0380
        /*0082*/ 	.short	0x0020


	//----- nvinfo : EIATTR_SW_WAR
	.align		4
.L_21:
        /*0084*/ 	.byte	0x04, 0x36
        /*0086*/ 	.short	(.L_23 - .L_22)
.L_22:
        /*0088*/ 	.word	0x00000008
.L_23:


//--------------------- .nv.callgraph             --------------------------
	.section	.nv.callgraph,"",@"SHT_CUDA_CALLGRAPH"
	.align	4
	.sectionentsize	8
	.align		4
        /*0000*/ 	.word	0x00000000
	.align		4
        /*0004*/ 	.word	0xffffffff
	.align		4
        /*0008*/ 	.word	0x00000000
	.align		4
        /*000c*/ 	.word	0xfffffffe
	.align		4
        /*0010*/ 	.word	0x00000000
	.align		4
        /*0014*/ 	.word	0xfffffffd
	.align		4
        /*0018*/ 	.word	0x00000000
	.align		4
        /*001c*/ 	.word	0xfffffffc


//--------------------- .text._Z15tiledMatrixMultPiS_S_ii --------------------------
	.section	.text._Z15tiledMatrixMultPiS_S_ii,"ax",@progbits
	.align	128
        .global         _Z15tiledMatrixMultPiS_S_ii
        .type           _Z15tiledMatrixMultPiS_S_ii,@function
        .size           _Z15tiledMatrixMultPiS_S_ii,(.L_x_8 - _Z15tiledMatrixMultPiS_S_ii)
        .other          _Z15tiledMatrixMultPiS_S_ii,@"STO_CUDA_ENTRY STV_DEFAULT"
_Z15tiledMatrixMultPiS_S_ii:
.text._Z15tiledMatrixMultPiS_S_ii:
[----:B------:R-:W-:Y:S08]  /*0000*/  LDC R1, c[0x0][0x37c] ;  /* 0x0000df00ff017b82 */ /* 0x000ff00000000800 */
[----:B------:R-:W0:Y:S01]  /*0010*/  LDC.64 R2, c[0x0][0x398] ;  /* 0x0000e600ff027b82 */ /* 0x000e220000000a00 */
[----:B------:R-:W1:Y:S01]  /*0020*/  S2R R8, SR_TID.X ;  /* 0x0000000000087919 */ /* 0x000e620000002100 */
[----:B------:R-:W2:Y:S01]  /*0030*/  LDCU.64 UR10, c[0x0][0x358] ;  /* 0x00006b00ff0a77ac */ /* 0x000ea20008000a00 */
[----:B------:R-:W-:-:S05]  /*0040*/  MOV R18, RZ ;  /* 0x000000ff00127202 */ /* 0x000fca0000000f00 */
[----:B------:R-:W-:Y:S08]  /*0050*/  S2UR UR5, SR_CTAID.Y ;  /* 0x00000000000579c3 */ /* 0x000ff00000002600 */
[----:B------:R-:W1:Y:S01]  /*0060*/  S2UR UR4, SR_CTAID.X ;  /* 0x00000000000479c3 */ /* 0x000e620000002500 */
[----:B0-----:R-:W-:-:S04]  /*0070*/  IABS R7, R3 ;  /* 0x0000000300077213 */ /* 0x001fc80000000000 */
[----:B------:R-:W0:Y:S01]  /*0080*/  I2F.RP R0, R7 ;  /* 0x0000000700007306 */ /* 0x000e220000209400 */
[----:B-1----:R-:W-:-:S07]  /*0090*/  IMAD R13, R3, UR4, R8 ;  /* 0x00000004030d7c24 */ /* 0x002fce000f8e0208 */
[----:B0-----:R-:W0:Y:S02]  /*00a0*/  MUFU.RCP R0, R0 ;  /* 0x0000000000007308 */ /* 0x001e240000001000 */
[----:B0-----:R-:W-:-:S06]  /*00b0*/  IADD3 R4, PT, PT, R0, 0xffffffe, RZ ;  /* 0x0ffffffe00047810 */ /* 0x001fcc0007ffe0ff */
[----:B------:R0:W1:Y:S02]  /*00c0*/  F2I.FTZ.U32.TRUNC.NTZ R5, R4 ;  /* 0x0000000400057305 */ /* 0x000064000021f000 */
[----:B0-----:R-:W-:Y:S02]  /*00d0*/  HFMA2 R4, -RZ, RZ, 0, 0 ;  /* 0x00000000ff047431 */ /* 0x001fe400000001ff */
[----:B-1----:R-:W-:-:S04]  /*00e0*/  IMAD.MOV R6, RZ, RZ, -R5 ;  /* 0x000000ffff067224 */ /* 0x002fc800078e0a05 */
[----:B------:R-:W-:Y:S01]  /*00f0*/  IMAD R9, R6, R7, RZ ;  /* 0x0000000706097224 */ /* 0x000fe200078e02ff */
[----:B------:R-:W-:-:S03]  /*0100*/  IABS R6, R2 ;  /* 0x0000000200067213 */ /* 0x000fc60000000000 */
[----:B------:R-:W-:Y:S01]  /*0110*/  IMAD.HI.U32 R5, R5, R9, R4 ;  /* 0x0000000905057227 */ /* 0x000fe200078e0004 */
[----:B------:R-:W-:-:S04]  /*0120*/  LOP3.LUT R4, R2, R3, RZ, 0x3c, !PT ;  /* 0x0000000302047212 */ /* 0x000fc800078e3cff */
[----:B------:R-:W-:Y:S01]  /*0130*/  ISETP.GE.AND P1, PT, R4, RZ, PT ;  /* 0x000000ff0400720c */ /* 0x000fe20003f26270 */
[----:B------:R-:W-:-:S04]  /*0140*/  IMAD.HI.U32 R9, R5, R6, RZ ;  /* 0x0000000605097227 */ /* 0x000fc800078e00ff */
[----:B------:R-:W-:-:S04]  /*0150*/  IMAD.MOV R0, RZ, RZ, -R9 ;  /* 0x000000ffff007224 */ /* 0x000fc800078e0a09 */
[----:B------:R-:W-:-:S05]  /*0160*/  IMAD R0, R7, R0, R6 ;  /* 0x0000000007007224 */ /* 0x000fca00078e0206 */
[----:B------:R-:W-:-:S13]  /*0170*/  ISETP.GT.U32.AND P2, PT, R7, R0, PT ;  /* 0x000000000700720c */ /* 0x000fda0003f44070 */
[-C--:B------:R-:W-:Y:S01]  /*0180*/  @!P2 IADD3 R0, PT, PT, R0, -R7.reuse, RZ ;  /* 0x800000070000a210 */ /* 0x080fe20007ffe0ff */
[----:B------:R-:W-:Y:S01]  /*0190*/  @!P2 VIADD R9, R9, 0x1 ;  /* 0x000000010909a836 */ /* 0x000fe20000000000 */
[----:B------:R-:W-:Y:S02]  /*01a0*/  ISETP.NE.AND P2, PT, R3, RZ, PT ;  /* 0x000000ff0300720c */ /* 0x000fe40003f45270 */
[----:B------:R-:W-:Y:S02]  /*01b0*/  ISETP.GE.U32.AND P0, PT, R0, R7, PT ;  /* 0x000000070000720c */ /* 0x000fe40003f06070 */
[----:B------:R-:W0:Y:S11]  /*01c0*/  S2R R0, SR_TID.Y ;  /* 0x0000000000007919 */ /* 0x000e360000002200 */
[----:B------:R-:W-:-:S05]  /*01d0*/  @P0 IADD3 R9, PT, PT, R9, 0x1, RZ ;  /* 0x0000000109090810 */ /* 0x000fca0007ffe0ff */
[----:B------:R-:W-:Y:S01]  /*01e0*/  @!P1 IMAD.MOV R9, RZ, RZ, -R9 ;  /* 0x000000ffff099224 */ /* 0x000fe200078e0a09 */
[----:B------:R-:W-:-:S04]  /*01f0*/  @!P2 LOP3.LUT R9, RZ, R3, RZ, 0x33, !PT ;  /* 0x00000003ff09a212 */ /* 0x000fc800078e33ff */
[----:B------:R-:W-:Y:S01]  /*0200*/  ISETP.GE.AND P0, PT, R9, 0x1, PT ;  /* 0x000000010900780c */ /* 0x000fe20003f06270 */
[----:B0-----:R-:W-:-:S12]  /*0210*/  IMAD R11, R3, UR5, R0 ;  /* 0x00000005030b7c24 */ /* 0x001fd8000f8e0200 */
[----:B--2---:R-:W-:Y:S05]  /*0220*/  @!P0 BRA `(.L_x_0) ;  /* 0x0000000800308947 */ /* 0x004fea0003800000 */
[----:B------:R-:W0:Y:S01]  /*0230*/  S2UR UR5, SR_CgaCtaId ;  /* 0x00000000000579c3 */ /* 0x000e220000008800 */
[----:B------:R-:W-:Y:S01]  /*0240*/  UMOV UR4, 0x400 ;  /* 0x0000040000047882 */ /* 0x000fe20000000000 */
[C---:B------:R-:W-:Y:S01]  /*0250*/  LOP3.LUT R12, R3.reuse, 0x7ffffff8, RZ, 0xc0, !PT ;  /* 0x7ffffff8030c7812 */ /* 0x040fe200078ec0ff */
[----:B------:R-:W-:Y:S01]  /*0260*/  UIADD3 UR4, UPT, UPT, UR4, 0x1000, URZ ;  /* 0x0000100004047890 */ /* 0x000fe2000fffe0ff */
[-CC-:B------:R-:W-:Y:S01]  /*0270*/  IMAD R17, R8, R3.reuse, R8.reuse ;  /* 0x0000000308117224 */ /* 0x180fe200078e0208 */
[----:B------:R-:W-:Y:S01]  /*0280*/  LOP3.LUT R20, R3, 0x7, RZ, 0xc0, !PT ;  /* 0x0000000703147812 */ /* 0x000fe200078ec0ff */
[----:B------:R-:W-:Y:S01]  /*0290*/  IMAD R10, R11, R2, R8 ;  /* 0x000000020b0a7224 */ /* 0x000fe200078e0208 */
[----:B------:R-:W-:Y:S01]  /*02a0*/  LOP3.LUT R14, R3, 0x3, RZ, 0xc0, !PT ;  /* 0x00000003030e7812 */ /* 0x000fe200078ec0ff */
[----:B------:R-:W-:Y:S01]  /*02b0*/  IMAD R15, R0, R3, RZ ;  /* 0x00000003000f7224 */ /* 0x000fe200078e02ff */
[----:B------:R-:W-:Y:S01]  /*02c0*/  IADD3 R16, PT, PT, -R12, RZ, RZ ;  /* 0x000000ff0c107210 */ /* 0x000fe20007ffe1ff */
[----:B------:R-:W-:Y:S01]  /*02d0*/  IMAD.MOV.U32 R18, RZ, RZ, RZ ;  /* 0x000000ffff127224 */ /* 0x000fe200078e00ff */
[----:B0-----:R-:W-:-:S06]  /*02e0*/  ULEA UR4, UR5, UR4, 0x18 ;  /* 0x0000000405047291 */ /* 0x001fcc000f8ec0ff */
[----:B------:R-:W-:Y:S01]  /*02f0*/  LEA R17, R17, UR4, 0x2 ;  /* 0x0000000411117c11 */ /* 0x000fe2000f8e10ff */
[----:B------:R-:W-:-:S06]  /*0300*/  UMOV UR4, URZ ;  /* 0x000000ff00047c82 */ /* 0x000fcc0008000000 */
.L_x_6:
[----:B0-----:R-:W0:Y:S08]  /*0310*/  LDC.64 R2, c[0x0][0x398] ;  /* 0x0000e600ff027b82 */ /* 0x001e300000000a00 */
[----:B------:R-:W1:Y:S08]  /*0320*/  LDC.64 R6, c[0x0][0x380] ;  /* 0x0000e000ff067b82 */ /* 0x000e700000000a00 */
[----:B------:R-:W2:Y:S01]  /*0330*/  LDC.64 R4, c[0x0][0x388] ;  /* 0x0000e200ff047b82 */ /* 0x000ea20000000a00 */
[----:B0-----:R-:W-:-:S02]  /*0340*/  IMAD R21, R3, UR4, R0 ;  /* 0x0000000403157c24 */ /* 0x001fc4000f8e0200 */
[----:B------:R-:W-:Y:S02]  /*0350*/  IMAD R19, R3, UR4, R10 ;  /* 0x0000000403137c24 */ /* 0x000fe4000f8e020a */
[----:B------:R-:W-:Y:S02]  /*0360*/  IMAD R21, R21, R2, R13 ;  /* 0x0000000215157224 */ /* 0x000fe400078e020d */
[----:B-1----:R-:W-:-:S06]  /*0370*/  IMAD.WIDE R6, R19, 0x4, R6 ;  /* 0x0000000413067825 */ /* 0x002fcc00078e0206 */
[----:B------:R-:W3:Y:S01]  /*0380*/  LDG.E R6, desc[UR10][R6.64] ;  /* 0x0000000a06067981 */ /* 0x000ee2000c1e1900 */
[----:B--2---:R-:W-:-:S06]  /*0390*/  IMAD.WIDE R4, R21, 0x4, R4 ;  /* 0x0000000415047825 */ /* 0x004fcc00078e0204 */
[----:B------:R-:W2:Y:S01]  /*03a0*/  LDG.E R4, desc[UR10][R4.64] ;  /* 0x0000000a04047981 */ /* 0x000ea2000c1e1900 */
[----:B------:R-:W0:Y:S01]  /*03b0*/  S2UR UR6, SR_CgaCtaId ;  /* 0x00000000000679c3 */ /* 0x000e220000008800 */
[----:B------:R-:W-:Y:S01]  /*03c0*/  UMOV UR5, 0x400 ;  /* 0x0000040000057882 */ /* 0x000fe20000000000 */
[----:B------:R-:W-:Y:S01]  /*03d0*/  IMAD.IADD R19, R15, 0x1, R8 ;  /* 0x000000010f137824 */ /* 0x000fe200078e0208 */
[----:B------:R-:W-:Y:S01]  /*03e0*/  ISETP.GE.AND P1, PT, R3, 0x1, PT ;  /* 0x000000010300780c */ /* 0x000fe20003f26270 */
[----:B------:R-:W-:-:S06]  /*03f0*/  UIADD3 UR4, UPT, UPT, UR4, 0x1, URZ ;  /* 0x0000000104047890 */ /* 0x000fcc000fffe0ff */
[----:B------:R-:W-:Y:S01]  /*0400*/  ISETP.NE.AND P0, PT, R9, UR4, PT ;  /* 0x0000000409007c0c */ /* 0x000fe2000bf05270 */
[----:B0-----:R-:W-:-:S06]  /*0410*/  ULEA UR8, UR6, UR5, 0x18 ;  /* 0x0000000506087291 */ /* 0x001fcc000f8ec0ff */
[----:B------:R-:W-:-:S05]  /*0420*/  LEA R19, R19, UR8, 0x2 ;  /* 0x0000000813137c11 */ /* 0x000fca000f8e10ff */
[----:B---3--:R0:W-:Y:S04]  /*0430*/  STS [R19], R6 ;  /* 0x0000000613007388 */ /* 0x0081e80000000800 */
[----:B--2---:R0:W-:Y:S01]  /*0440*/  STS [R17], R4 ;  /* 0x0000000411007388 */ /* 0x0041e20000000800 */
[----:B------:R-:W-:Y:S06]  /*0450*/  BAR.SYNC.DEFER_BLOCKING 0x0 ;  /* 0x0000000000007b1d */ /* 0x000fec0000010000 */
[----:B------:R-:W-:Y:S05]  /*0460*/  @!P1 BRA `(.L_x_1) ;  /* 0x0000000400989947 */ /* 0x000fea0003800000 */
[----:B------:R-:W-:Y:S01]  /*0470*/  ISETP.GE.U32.AND P1, PT, R3, 0x8, PT ;  /* 0x000000080300780c */ /* 0x000fe20003f26070 */
[----:B0-----:R-:W-:-:S12]  /*0480*/  HFMA2 R4, -RZ, RZ, 0, 0 ;  /* 0x00000000ff047431 */ /* 0x001fd800000001ff */
[----:B------:R-:W-:Y:S05]  /*0490*/  @!P1 BRA `(.L_x_2) ;  /* 0x0000000000ac9947 */ /* 0x000fea0003800000 */
[----:B------:R-:W-:Y:S01]  /*04a0*/  UIADD3 UR7, UPT, UPT, UR5, 0x1000, URZ ;  /* 0x0000100005077890 */ /* 0x000fe2000fffe0ff */
[----:B------:R-:W-:Y:S01]  /*04b0*/  LEA R5, R15, UR8, 0x2 ;  /* 0x000000080f057c11 */ /* 0x000fe2000f8e10ff */
[----:B------:R-:W-:Y:S02]  /*04c0*/  IMAD.MOV.U32 R4, RZ, RZ, R16 ;  /* 0x000000ffff047224 */ /* 0x000fe400078e0010 */
[----:B------:R-:W-:Y:S01]  /*04d0*/  ULEA UR7, UR6, UR7, 0x18 ;  /* 0x0000000706077291 */ /* 0x000fe2000f8ec0ff */
[----:B------:R-:W-:-:S05]  /*04e0*/  IADD3 R5, PT, PT, R5, 0x10, RZ ;  /* 0x0000001005057810 */ /* 0x000fca0007ffe0ff */
[----:B------:R-:W-:-:S07]  /*04f0*/  LEA R6, R8, UR7, 0x2 ;  /* 0x0000000708067c11 */ /* 0x000fce000f8e10ff */
.L_x_3:
[----:B------:R-:W-:Y:S01]  /*0500*/  LDS R21, [R5+-0x10] ;  /* 0xfffff00005157984 */ /* 0x000fe20000000800 */
[C---:B------:R-:W-:Y:S01]  /*0510*/  IMAD R26, R3.reuse, 0x4, R6 ;  /* 0x00000004031a7824 */ /* 0x040fe200078e0206 */
[----:B------:R-:W-:Y:S02]  /*0520*/  IADD3 R4, PT, PT, R4, 0x8, RZ ;  /* 0x0000000804047810 */ /* 0x000fe40007ffe0ff */
[----:B------:R0:W1:Y:S02]  /*0530*/  LDS R23, [R6] ;  /* 0x0000000006177984 */ /* 0x0000640000000800 */
[C---:B------:R-:W-:Y:S02]  /*0540*/  LEA R28, R3.reuse, R26, 0x2 ;  /* 0x0000001a031c7211 */ /* 0x040fe400078e10ff */
[----:B------:R-:W-:Y:S01]  /*0550*/  LDS R7, [R5+-0xc] ;  /* 0xfffff40005077984 */ /* 0x000fe20000000800 */
[----:B------:R-:W-:Y:S02]  /*0560*/  ISETP.NE.AND P1, PT, R4, RZ, PT ;  /* 0x000000ff0400720c */ /* 0x000fe40003f25270 */
[C---:B------:R-:W-:Y:S01]  /*0570*/  IMAD R25, R3.reuse, 0x4, R28 ;  /* 0x0000000403197824 */ /* 0x040fe200078e021c */
[----:B------:R-:W2:Y:S01]  /*0580*/  LDS R26, [R26] ;  /* 0x000000001a1a7984 */ /* 0x000ea20000000800 */
[----:B0-----:R-:W-:-:S03]  /*0590*/  IMAD R6, R3, 0x20, R6 ;  /* 0x0000002003067824 */ /* 0x001fc600078e0206 */
[----:B------:R-:W-:Y:S04]  /*05a0*/  LDS R19, [R28] ;  /* 0x000000001c137984 */ /* 0x000fe80000000800 */
[----:B------:R-:W0:Y:S01]  /*05b0*/  LDS R22, [R5+-0x8] ;  /* 0xfffff80005167984 */ /* 0x000e220000000800 */
[----:B-1----:R-:W-:-:S03]  /*05c0*/  IMAD R24, R21, R23, R18 ;  /* 0x0000001715187224 */ /* 0x002fc600078e0212 */
[----:B------:R-:W-:Y:S04]  /*05d0*/  LDS R18, [R5+-0x4] ;  /* 0xfffffc0005127984 */ /* 0x000fe80000000800 */
[----:B------:R1:W3:Y:S01]  /*05e0*/  LDS R21, [R25] ;  /* 0x0000000019157984 */ /* 0x0002e20000000800 */
[----:B--2---:R-:W-:Y:S01]  /*05f0*/  IMAD R7, R7, R26, R24 ;  /* 0x0000001a07077224 */ /* 0x004fe200078e0218 */
[C---:B------:R-:W-:Y:S02]  /*0600*/  LEA R24, R3.reuse, R25, 0x2 ;  /* 0x0000001903187211 */ /* 0x040fe400078e10ff */
[----:B------:R-:W-:Y:S03]  /*0610*/  LDS R26, [R5+0x8] ;  /* 0x00000800051a7984 */ /* 0x000fe60000000800 */
[----:B------:R-:W-:-:S02]  /*0620*/  IMAD R23, R3, 0x4, R24 ;  /* 0x0000000403177824 */ /* 0x000fc400078e0218 */
[----:B0-----:R-:W-:Y:S02]  /*0630*/  IMAD R19, R22, R19, R7 ;  /* 0x0000001316137224 */ /* 0x001fe400078e0207 */
[----:B------:R-:W-:Y:S01]  /*0640*/  LDS R7, [R5] ;  /* 0x0000000005077984 */ /* 0x000fe20000000800 */
[----:B------:R-:W-:-:S03]  /*0650*/  LEA R28, R3, R23, 0x2 ;  /* 0x00000017031c7211 */ /* 0x000fc600078e10ff */
[----:B------:R-:W0:Y:S02]  /*0660*/  LDS R22, [R24] ;  /* 0x0000000018167984 */ /* 0x000e240000000800 */
[----:B-1----:R-:W-:Y:S02]  /*0670*/  IMAD R25, R3, 0x4, R28 ;  /* 0x0000000403197824 */ /* 0x002fe400078e021c */
[----:B------:R-:W-:Y:S04]  /*0680*/  LDS R23, [R23] ;  /* 0x0000000017177984 */ /* 0x000fe80000000800 */
[----:B------:R-:W-:Y:S04]  /*0690*/  LDS R28, [R28] ;  /* 0x000000001c1c7984 */ /* 0x000fe80000000800 */
[----:B------:R-:W-:Y:S01]  /*06a0*/  LDS R25, [R25] ;  /* 0x0000000019197984 */ /* 0x000fe20000000800 */
[----:B---3--:R-:W-:-:S03]  /*06b0*/  IMAD R19, R18, R21, R19 ;  /* 0x0000001512137224 */ /* 0x008fc600078e0213 */
[----:B------:R-:W1:Y:S04]  /*06c0*/  LDS R18, [R5+0x4] ;  /* 0x0000040005127984 */ /* 0x000e680000000800 */
[----:B------:R2:W3:Y:S02]  /*06d0*/  LDS R21, [R5+0xc] ;  /* 0x00000c0005157984 */ /* 0x0004e40000000800 */
[----:B--2---:R-:W-:Y:S01]  /*06e0*/  IADD3 R5, PT, PT, R5, 0x20, RZ ;  /* 0x0000002005057810 */ /* 0x004fe20007ffe0ff */
[----:B0-----:R-:W-:-:S04]  /*06f0*/  IMAD R7, R7, R22, R19 ;  /* 0x0000001607077224 */ /* 0x001fc800078e0213 */
[----:B-1----:R-:W-:-:S04]  /*0700*/  IMAD R7, R18, R23, R7 ;  /* 0x0000001712077224 */ /* 0x002fc800078e0207 */
[----:B------:R-:W-:-:S04]  /*0710*/  IMAD R7, R26, R28, R7 ;  /* 0x0000001c1a077224 */ /* 0x000fc800078e0207 */
[----:B---3--:R-:W-:Y:S01]  /*0720*/  IMAD R18, R21, R25, R7 ;  /* 0x0000001915127224 */ /* 0x008fe200078e0207 */
[----:B------:R-:W-:Y:S06]  /*0730*/  @P1 BRA `(.L_x_3) ;  /* 0xfffffffc00701947 */ /* 0x000fec000383ffff */
[----:B------:R-:W-:-:S07]  /*0740*/  IMAD.MOV.U32 R4, RZ, RZ, R12 ;  /* 0x000000ffff047224 */ /* 0x000fce00078e000c */
.L_x_2:
[----:B------:R-:W-:-:S13]  /*0750*/  ISETP.NE.AND P1, PT, R20, RZ, PT ;  /* 0x000000ff1400720c */ /* 0x000fda0003f25270 */
[----:B------:R-:W-:Y:S05]  /*0760*/  @!P1 BRA `(.L_x_1) ;  /* 0x0000000000d89947 */ /* 0x000fea0003800000 */
[----:B------:R-:W-:Y:S02]  /*0770*/  IADD3 R5, PT, PT, R20, -0x1, RZ ;  /* 0xffffffff14057810 */ /* 0x000fe40007ffe0ff */
[----:B------:R-:W-:Y:S02]  /*0780*/  ISETP.NE.AND P2, PT, R14, RZ, PT ;  /* 0x000000ff0e00720c */ /* 0x000fe40003f45270 */
[----:B------:R-:W-:-:S13]  /*0790*/  ISETP.GE.U32.AND P1, PT, R5, 0x3, PT ;  /* 0x000000030500780c */ /* 0x000fda0003f26070 */
[----:B------:R-:W-:Y:S05]  /*07a0*/  @!P1 BRA `(.L_x_4) ;  /* 0x0000000000589947 */ /* 0x000fea0003800000 */
[----:B------:R-:W-:Y:S01]  /*07b0*/  UIADD3 UR7, UPT, UPT, UR5, 0x1000, URZ ;  /* 0x0000100005077890 */ /* 0x000fe2000fffe0ff */
[C---:B------:R-:W-:Y:S02]  /*07c0*/  IMAD R6, R4.reuse, R3, R8 ;  /* 0x0000000304067224 */ /* 0x040fe400078e0208 */
[----:B------:R-:W-:Y:S01]  /*07d0*/  IMAD.IADD R5, R15, 0x1, R4 ;  /* 0x000000010f057824 */ /* 0x000fe200078e0204 */
[----:B------:R-:W-:Y:S01]  /*07e0*/  ULEA UR7, UR6, UR7, 0x18 ;  /* 0x0000000706077291 */ /* 0x000fe2000f8ec0ff */
[----:B------:R-:W-:-:S03]  /*07f0*/  IADD3 R4, PT, PT, R4, 0x4, RZ ;  /* 0x0000000404047810 */ /* 0x000fc60007ffe0ff */
[----:B------:R-:W-:Y:S02]  /*0800*/  LEA R5, R5, UR8, 0x2 ;  /* 0x0000000805057c11 */ /* 0x000fe4000f8e10ff */
[----:B------:R-:W-:-:S03]  /*0810*/  LEA R6, R6, UR7, 0x2 ;  /* 0x0000000706067c11 */ /* 0x000fc6000f8e10ff */
[----:B------:R-:W-:Y:S01]  /*0820*/  LDS R7, [R5] ;  /* 0x0000000005077984 */ /* 0x000fe20000000800 */
[----:B------:R-:W-:-:S03]  /*0830*/  LEA R24, R3, R6, 0x2 ;  /* 0x0000000603187211 */ /* 0x000fc600078e10ff */
[----:B------:R-:W0:Y:S01]  /*0840*/  LDS R6, [R6] ;  /* 0x0000000006067984 */ /* 0x000e220000000800 */
[----:B------:R-:W-:-:S03]  /*0850*/  LEA R28, R3, R24, 0x2 ;  /* 0x00000018031c7211 */ /* 0x000fc600078e10ff */
[----:B------:R-:W-:Y:S02]  /*0860*/  LDS R22, [R5+0x4] ;  /* 0x0000040005167984 */ /* 0x000fe40000000800 */
[----:B------:R-:W-:Y:S02]  /*0870*/  IMAD R21, R3, 0x4, R28 ;  /* 0x0000000403157824 */ /* 0x000fe400078e021c */
[----:B------:R-:W1:Y:S04]  /*0880*/  LDS R24, [R24] ;  /* 0x0000000018187984 */ /* 0x000e680000000800 */
[----:B------:R-:W-:Y:S04]  /*0890*/  LDS R26, [R5+0x8] ;  /* 0x00000800051a7984 */ /* 0x000fe80000000800 */
[----:B------:R-:W2:Y:S04]  /*08a0*/  LDS R28, [R28] ;  /* 0x000000001c1c7984 */ /* 0x000ea80000000800 */
[----:B------:R-:W-:Y:S04]  /*08b0*/  LDS R19, [R5+0xc] ;  /* 0x00000c0005137984 */ /* 0x000fe80000000800 */
[----:B------:R-:W3:Y:S01]  /*08c0*/  LDS R21, [R21] ;  /* 0x0000000015157984 */ /* 0x000ee20000000800 */
[----:B0-----:R-:W-:-:S04]  /*08d0*/  IMAD R7, R7, R6, R18 ;  /* 0x0000000607077224 */ /* 0x001fc800078e0212 */
[----:B-1----:R-:W-:-:S04]  /*08e0*/  IMAD R7, R22, R24, R7 ;  /* 0x0000001816077224 */ /* 0x002fc800078e0207 */
[----:B--2---:R-:W-:-:S04]  /*08f0*/  IMAD R7, R26, R28, R7 ;  /* 0x0000001c1a077224 */ /* 0x004fc800078e0207 */
[----:B---3--:R-:W-:-:S07]  /*0900*/  IMAD R18, R19, R21, R7 ;  /* 0x0000001513127224 */ /* 0x008fce00078e0207 */
.L_x_4:
[----:B------:R-:W-:Y:S05]  /*0910*/  @!P2 BRA `(.L_x_1) ;  /* 0x00000000006ca947 */ /* 0x000fea0003800000 */
[----:B------:R-:W-:Y:S02]  /*0920*/  ISETP.NE.AND P1, PT, R14, 0x1, PT ;  /* 0x000000010e00780c */ /* 0x000fe40003f25270 */
[----:B------:R-:W-:-:S11]  /*0930*/  LOP3.LUT P2, RZ, R3, 0x1, RZ, 0xc0, !PT ;  /* 0x0000000103ff7812 */ /* 0x000fd6000784c0ff */
[----:B------:R-:W-:Y:S05]  /*0940*/  @!P1 BRA `(.L_x_5) ;  /* 0x0000000000389947 */ /* 0x000fea0003800000 */
[----:B------:R-:W-:Y:S01]  /*0950*/  UIADD3 UR7, UPT, UPT, UR5, 0x1000, URZ ;  /* 0x0000100005077890 */ /* 0x000fe2000fffe0ff */
[C---:B------:R-:W-:Y:S01]  /*0960*/  IMAD R6, R4.reuse, R3, R8 ;  /* 0x0000000304067224 */ /* 0x040fe200078e0208 */
[----:B------:R-:W-:Y:S02]  /*0970*/  IADD3 R5, PT, PT, R15, R4, RZ ;  /* 0x000000040f057210 */ /* 0x000fe40007ffe0ff */
[----:B------:R-:W-:Y:S01]  /*0980*/  ULEA UR7, UR6, UR7, 0x18 ;  /* 0x0000000706077291 */ /* 0x000fe2000f8ec0ff */
[----:B------:R-:W-:Y:S02]  /*0990*/  IADD3 R4, PT, PT, R4, 0x2, RZ ;  /* 0x0000000204047810 */ /* 0x000fe40007ffe0ff */
[----:B------:R-:W-:-:S03]  /*09a0*/  LEA R5, R5, UR8, 0x2 ;  /* 0x0000000805057c11 */ /* 0x000fc6000f8e10ff */
[----:B------:R-:W-:Y:S02]  /*09b0*/  LEA R6, R6, UR7, 0x2 ;  /* 0x0000000706067c11 */ /* 0x000fe4000f8e10ff */
[----:B------:R-:W-:Y:S03]  /*09c0*/  LDS R7, [R5] ;  /* 0x0000000005077984 */ /* 0x000fe60000000800 */
[----:B------:R-:W-:Y:S01]  /*09d0*/  IMAD R19, R3, 0x4, R6 ;  /* 0x0000000403137824 */ /* 0x000fe200078e0206 */
[----:B------:R-:W-:Y:S04]  /*09e0*/  LDS R22, [R5+0x4] ;  /* 0x0000040005167984 */ /* 0x000fe80000000800 */
[----:B------:R-:W0:Y:S04]  /*09f0*/  LDS R6, [R6] ;  /* 0x0000000006067984 */ /* 0x000e280000000800 */
[----:B------:R-:W1:Y:S01]  /*0a00*/  LDS R19, [R19] ;  /* 0x0000000013137984 */ /* 0x000e620000000800 */
[----:B0-----:R-:W-:-:S04]  /*0a10*/  IMAD R7, R7, R6, R18 ;  /* 0x0000000607077224 */ /* 0x001fc800078e0212 */
[----:B-1----:R-:W-:-:S07]  /*0a20*/  IMAD R18, R22, R19, R7 ;  /* 0x0000001316127224 */ /* 0x002fce00078e0207 */
.L_x_5:
[----:B------:R-:W-:Y:S05]  /*0a30*/  @!P2 BRA `(.L_x_1) ;  /* 0x000000000024a947 */ /* 0x000fea0003800000 */
[----:B------:R-:W-:Y:S01]  /*0a40*/  UIADD3 UR5, UPT, UPT, UR5, 0x1000, URZ ;  /* 0x0000100005057890 */ /* 0x000fe2000fffe0ff */
[----:B------:R-:W-:Y:S01]  /*0a50*/  IMAD R5, R4, R3, R8 ;  /* 0x0000000304057224 */ /* 0x000fe200078e0208 */
[----:B------:R-:W-:Y:S02]  /*0a60*/  IADD3 R3, PT, PT, R15, R4, RZ ;  /* 0x000000040f037210 */ /* 0x000fe40007ffe0ff */
[----:B------:R-:W-:Y:S02]  /*0a70*/  ULEA UR5, UR6, UR5, 0x18 ;  /* 0x0000000506057291 */ /* 0x000fe4000f8ec0ff */
[----:B------:R-:W-:-:S04]  /*0a80*/  LEA R3, R3, UR8, 0x2 ;  /* 0x0000000803037c11 */ /* 0x000fc8000f8e10ff */
[----:B------:R-:W-:Y:S02]  /*0a90*/  LEA R5, R5, UR5, 0x2 ;  /* 0x0000000505057c11 */ /* 0x000fe4000f8e10ff */
[----:B------:R-:W-:Y:S04]  /*0aa0*/  LDS R3, [R3] ;  /* 0x0000000003037984 */ /* 0x000fe80000000800 */
[----:B------:R-:W0:Y:S02]  /*0ab0*/  LDS R5, [R5] ;  /* 0x0000000005057984 */ /* 0x000e240000000800 */
[----:B0-----:R-:W-:-:S07]  /*0ac0*/  IMAD R18, R3, R5, R18 ;  /* 0x0000000503127224 */ /* 0x001fce00078e0212 */
.L_x_1:
[----:B------:R-:W-:Y:S06]  /*0ad0*/  BAR.SYNC.DEFER_BLOCKING 0x0 ;  /* 0x0000000000007b1d */ /* 0x000fec0000010000 */
[----:B------:R-:W-:Y:S05]  /*0ae0*/  @P0 BRA `(.L_x_6) ;  /* 0xfffffff800080947 */ /* 0x000fea000383ffff */
.L_x_0:
[----:B0-----:R-:W0:Y:S01]  /*0af0*/  LDC.64 R4, c[0x0][0x390] ;  /* 0x0000e400ff047b82 */ /* 0x001e220000000a00 */
[----:B------:R-:W-:-:S04]  /*0b00*/  IMAD R3, R11, R2, R13 ;  /* 0x000000020b037224 */ /* 0x000fc800078e020d */
[----:B0-----:R-:W-:-:S05]  /*0b10*/  IMAD.WIDE R2, R3, 0x4, R4 ;  /* 0x0000000403027825 */ /* 0x001fca00078e0204 */
[----:B------:R-:W-:Y:S01]  /*0b20*/  STG.E desc[UR10][R2.64], R18 ;  /* 0x0000001202007986 */ /* 0x000fe2000c10190a */
[----:B------:R-:W-:Y:S05]  /*0b30*/  EXIT ;  /* 0x000000000000794d */ /* 0x000fea0003800000 */
.L_x_7:
[----:B------:R-:W-:-:S00]  /*0b40*/  BRA `(.L_x_7) ;  /* 0xfffffffc00fc7947 */ /* 0x000fc0000383ffff */
[----:B------:R-:W-:-:S00]  /*0b50*/  NOP ;  /* 0x0000000000007918 */ /* 0x000fc00000000000 */
        /* <DEDUP_REMOVED lines=10> */
.L_x_8:


//--------------------- .nv.shared._Z15tiledMatrixMultPiS_S_ii --------------------------
	.section	.nv.shared._Z15tiledMatrixMultPiS_S_ii,"aw",@nobits
	.sectionflags	@""
	.align	4
.nv.shared._Z15tiledMatrixMultPiS_S_ii:
	.zero		9216


//--------------------- .nv.shared.reserved.0     --------------------------
	.section	.nv.shared.reserved.0,"aw",@nobits
	.weak		__nv_reservedSMEM_offset_0_alias
	.size		__nv_reservedSMEM_offset_0_alias, 0, 64
	.other		__nv_reservedSMEM_offset_0_alias,@"STO_CUDA_RESERVED_SHARED STV_DEFAULT"
__nv_reservedSMEM_offset_0_alias:
	.zero		0
	.zero		64


//--------------------- .nv.constant0._Z15tiledMatrixMultPiS_S_ii --------------------------
	.section	.nv.constant0._Z15tiledMatrixMultPiS_S_ii,"a",@progbits
	.sectionflags	@""
	.align	4
.nv.constant0._Z15tiledMatrixMultPiS_S_ii:
	.zero		928


//--------------------- SYMBOLS --------------------------

	.type		.nv.reservedSmem.offset0,@object
	.size		.nv.reservedSmem.offset0,0x4
	.type		.nv.reservedSmem.cap,@object
	.size		.nv.reservedSmem.cap,0x4
